//
// Generated by NVIDIA NVVM Compiler
//
// Compiler Build ID: CL-36424714
// Cuda compilation tools, release 13.0, V13.0.88
// Based on NVVM 20.0.0
//

.version 9.0
.target sm_100
.address_size 64

	// .globl	_Z18applyLowPassFilterP6float2iif

.visible .entry _Z18applyLowPassFilterP6float2iif(
	.param .u64 .ptr .align 1 _Z18applyLowPassFilterP6float2iif_param_0,
	.param .u32 _Z18applyLowPassFilterP6float2iif_param_1,
	.param .u32 _Z18applyLowPassFilterP6float2iif_param_2,
	.param .f32 _Z18applyLowPassFilterP6float2iif_param_3
)
{
	.reg .pred 	%p<7>;
	.reg .b32 	%r<26>;
	.reg .b32 	%f<25>;
	.reg .b64 	%rd<5>;

	ld.param.u64 	%rd1, [_Z18applyLowPassFilterP6float2iif_param_0];
	ld.param.u32 	%r3, [_Z18applyLowPassFilterP6float2iif_param_1];
	ld.param.u32 	%r5, [_Z18applyLowPassFilterP6float2iif_param_2];
	ld.param.f32 	%f2, [_Z18applyLowPassFilterP6float2iif_param_3];
	mov.u32 	%r6, %ctaid.x;
	mov.u32 	%r7, %ntid.x;
	mov.u32 	%r8, %tid.x;
	mad.lo.s32 	%r1, %r6, %r7, %r8;
	mov.u32 	%r9, %ctaid.y;
	mov.u32 	%r10, %ntid.y;
	mov.u32 	%r11, %tid.y;
	mad.lo.s32 	%r12, %r9, %r10, %r11;
	setp.ge.s32 	%p1, %r1, %r3;
	setp.ge.s32 	%p2, %r12, %r5;
	or.pred  	%p3, %p1, %p2;
	@%p3 bra 	$L__BB0_3;
	shr.u32 	%r13, %r3, 31;
	add.s32 	%r14, %r3, %r13;
	shr.s32 	%r15, %r14, 1;
	shr.u32 	%r16, %r5, 1;
	setp.lt.s32 	%p4, %r1, %r15;
	selp.b32 	%r17, 0, %r3, %p4;
	sub.s32 	%r18, %r1, %r17;
	setp.lt.u32 	%p5, %r12, %r16;
	selp.b32 	%r19, 0, %r5, %p5;
	sub.s32 	%r20, %r12, %r19;
	mul.lo.s32 	%r21, %r18, %r18;
	mad.lo.s32 	%r22, %r20, %r20, %r21;
	cvt.rn.f32.u32 	%f3, %r22;
	sqrt.rn.f32 	%f1, %f3;
	setp.leu.f32 	%p6, %f1, %f2;
	@%p6 bra 	$L__BB0_3;
	mad.lo.s32 	%r23, %r3, %r12, %r1;
	sub.f32 	%f4, %f1, %f2;
	neg.f32 	%f5, %f4;
	mul.f32 	%f6, %f4, %f5;
	mul.f32 	%f7, %f2, %f2;
	div.rn.f32 	%f8, %f6, %f7;
	fma.rn.f32 	%f9, %f8, 0f3BBB989D, 0f3F000000;
	cvt.sat.f32.f32 	%f10, %f9;
	mov.f32 	%f11, 0f4B400001;
	mov.f32 	%f12, 0f437C0000;
	fma.rm.f32 	%f13, %f10, %f12, %f11;
	add.f32 	%f14, %f13, 0fCB40007F;
	neg.f32 	%f15, %f14;
	fma.rn.f32 	%f16, %f8, 0f3FB8AA3B, %f15;
	fma.rn.f32 	%f17, %f8, 0f32A57060, %f16;
	mov.b32 	%r24, %f13;
	shl.b32 	%r25, %r24, 23;
	mov.b32 	%f18, %r25;
	ex2.approx.ftz.f32 	%f19, %f17;
	mul.f32 	%f20, %f19, %f18;
	cvta.to.global.u64 	%rd2, %rd1;
	mul.wide.s32 	%rd3, %r23, 8;
	add.s64 	%rd4, %rd2, %rd3;
	ld.global.v2.f32 	{%f21, %f22}, [%rd4];
	mul.f32 	%f23, %f21, %f20;
	mul.f32 	%f24, %f20, %f22;
	st.global.v2.f32 	[%rd4], {%f23, %f24};
$L__BB0_3:
	ret;

}


// ===== COMPILED SASS (sm_100) =====

	.target	sm_100

	.elftype	@"ET_EXEC"


//--------------------- .note.nv.tkinfo           --------------------------
	.section	.note.nv.tkinfo,"",@"SHT_NOTE"
	.sectionflags	@"SHF_NOTE_NV_TKINFO"
	.tkinfo
        /*0018*/ 	.word	0x00000002
        /*0030*/ 	.string	""
        /*0030*/ 	.string	"ptxas"
        /*0030*/ 	.string	"Cuda compilation tools, release 13.0, V13.0.88"
        /*0030*/ 	.string	"Build cuda_13.0.r13.0/compiler.36424714_0"
        /*0030*/ 	.string	"-arch sm_100 -m 64 "



//--------------------- .note.nv.cuinfo           --------------------------
	.section	.note.nv.cuinfo,"",@"SHT_NOTE"
	.sectionflags	@"SHF_NOTE_NV_CUINFO"
        /*0018*/ 	.short	0x0002
        /*001a*/ 	.short	0x0064
        /*001c*/ 	.short	0x0082
	.zero		2


//--------------------- .nv.info                  --------------------------
	.section	.nv.info,"",@"SHT_CUDA_INFO"
	.align	4


	//----- nvinfo : EIATTR_REGCOUNT
	.align		4
        /*0000*/ 	.byte	0x04, 0x2f
        /*0002*/ 	.short	(.L_1 - .L_0)
	.align		4
.L_0:
        /*0004*/ 	.word	index@(_Z18applyLowPassFilterP6float2iif)
        /*0008*/ 	.word	0x0000000f


	//----- nvinfo : EIATTR_FRAME_SIZE
	.align		4
.L_1:
        /*000c*/ 	.byte	0x04, 0x11
        /*000e*/ 	.short	(.L_3 - .L_2)
	.align		4
.L_2:
        /*0010*/ 	.word	index@($__internal_1_$__cuda_sm3x_div_rn_noftz_f32_slowpath)
        /*0014*/ 	.word	0x00000000


	//----- nvinfo : EIATTR_FRAME_SIZE
	.align		4
.L_3:
        /*0018*/ 	.byte	0x04, 0x11
        /*001a*/ 	.short	(.L_5 - .L_4)
	.align		4
.L_4:
        /*001c*/ 	.word	index@($__internal_0_$__cuda_sm20_sqrt_rn_f32_slowpath)
        /*0020*/ 	.word	0x00000000


	//----- nvinfo : EIATTR_FRAME_SIZE
	.align		4
.L_5:
        /*0024*/ 	.byte	0x04, 0x11
        /*0026*/ 	.short	(.L_7 - .L_6)
	.align		4
.L_6:
        /*0028*/ 	.word	index@(_Z18applyLowPassFilterP6float2iif)
        /*002c*/ 	.word	0x00000000


	//----- nvinfo : EIATTR_MIN_STACK_SIZE
	.align		4
.L_7:
        /*0030*/ 	.byte	0x04, 0x12
        /*0032*/ 	.short	(.L_9 - .L_8)
	.align		4
.L_8:
        /*0034*/ 	.word	index@(_Z18applyLowPassFilterP6float2iif)
        /*0038*/ 	.word	0x00000000
.L_9:


//--------------------- .nv.compat                --------------------------
	.section	.nv.compat,"",@"SHT_CUDA_COMPAT_INFO"
	.align	4
        /*0000*/ 	.byte	0x02, 0x09, 0x00, 0x00, 0x02, 0x02, 0x01, 0x00, 0x02, 0x05, 0x05, 0x00, 0x03, 0x07, 0x01, 0x01
        /*0010*/ 	.byte	0x02, 0x03, 0x00, 0x00, 0x02, 0x06, 0x01, 0x00, 0x04, 0x0b, 0x08, 0x00, 0x01, 0x00, 0x00, 0x00
        /*0020*/ 	.byte	0x00, 0x00, 0x00, 0x00


//--------------------- .nv.info._Z18applyLowPassFilterP6float2iif --------------------------
	.section	.nv.info._Z18applyLowPassFilterP6float2iif,"",@"SHT_CUDA_INFO"
	.sectionflags	@""
	.align	4


	//----- nvinfo : EIATTR_CUDA_API_VERSION
	.align		4
        /*0000*/ 	.byte	0x04, 0x37
        /*0002*/ 	.short	(.L_11 - .L_10)
.L_10:
        /*0004*/ 	.word	0x00000082


	//----- nvinfo : EIATTR_KPARAM_INFO
	.align		4
.L_11:
        /*0008*/ 	.byte	0x04, 0x17
        /*000a*/ 	.short	(.L_13 - .L_12)
.L_12:
        /*000c*/ 	.word	0x00000000
        /*0010*/ 	.short	0x0003
        /*0012*/ 	.short	0x0010
        /*0014*/ 	.byte	0x00, 0xf0, 0x11, 0x00


	//----- nvinfo : EIATTR_KPARAM_INFO
	.align		4
.L_13:
        /*0018*/ 	.byte	0x04, 0x17
        /*001a*/ 	.short	(.L_15 - .L_14)
.L_14:
        /*001c*/ 	.word	0x00000000
        /*0020*/ 	.short	0x0002
        /*0022*/ 	.short	0x000c
        /*0024*/ 	.byte	0x00, 0xf0, 0x11, 0x00


	//----- nvinfo : EIATTR_KPARAM_INFO
	.align		4
.L_15:
        /*0028*/ 	.byte	0x04, 0x17
        /*002a*/ 	.short	(.L_17 - .L_16)
.L_16:
        /*002c*/ 	.word	0x00000000
        /*0030*/ 	.short	0x0001
        /*0032*/ 	.short	0x0008
        /*0034*/ 	.byte	0x00, 0xf0, 0x11, 0x00


	//----- nvinfo : EIATTR_KPARAM_INFO
	.align		4
.L_17:
        /*0038*/ 	.byte	0x04, 0x17
        /*003a*/ 	.short	(.L_19 - .L_18)
.L_18:
        /*003c*/ 	.word	0x00000000
        /*0040*/ 	.short	0x0000
        /*0042*/ 	.short	0x0000
        /*0044*/ 	.byte	0x00, 0xf5, 0x21, 0x00


	//----- nvinfo : EIATTR_SPARSE_MMA_MASK
	.align		4
.L_19:
        /*0048*/ 	.byte	0x03, 0x50
        /*004a*/ 	.short	0x0000


	//----- nvinfo : EIATTR_MAXREG_COUNT
	.align		4
        /*004c*/ 	.byte	0x03, 0x1b
        /*004e*/ 	.short	0x00ff


	//----- nvinfo : EIATTR_MERCURY_ISA_VERSION
	.align		4
        /*0050*/ 	.byte	0x03, 0x5f
        /*0052*/ 	.short	0x0101


	//----- nvinfo : EIATTR_VRC_CTA_INIT_COUNT
	.align		4
        /*0054*/ 	.byte	0x02, 0x4a
	.zero		1
	.zero		1


	//----- nvinfo : EIATTR_EXIT_INSTR_OFFSETS
	.align		4
        /*0058*/ 	.byte	0x04, 0x1c
        /*005a*/ 	.short	(.L_21 - .L_20)


	//   ....[0]....
.L_20:
        /*005c*/ 	.word	0x000000c0


	//   ....[1]....
        /*0060*/ 	.word	0x00000280


	//   ....[2]....
        /*0064*/ 	.word	0x000004c0


	//----- nvinfo : EIATTR_CRS_STACK_SIZE
	.align		4
.L_21:
        /*0068*/ 	.byte	0x04, 0x1e
        /*006a*/ 	.short	(.L_23 - .L_22)
.L_22:
        /*006c*/ 	.word	0x00000000


	//----- nvinfo : EIATTR_CBANK_PARAM_SIZE
	.align		4
.L_23:
        /*0070*/ 	.byte	0x03, 0x19
        /*0072*/ 	.short	0x0014


	//----- nvinfo : EIATTR_PARAM_CBANK
	.align		4
        /*0074*/ 	.byte	0x04, 0x0a
        /*0076*/ 	.short	(.L_25 - .L_24)
	.align		4
.L_24:
        /*0078*/ 	.word	index@(.nv.constant0._Z18applyLowPassFilterP6float2iif)
        /*007c*/ 	.short	0x0380
        /*007e*/ 	.short	0x0014


	//----- nvinfo : EIATTR_SW_WAR
	.align		4
.L_25:
        /*0080*/ 	.byte	0x04, 0x36
        /*0082*/ 	.short	(.L_27 - .L_26)
.L_26:
        /*0084*/ 	.word	0x00000008
.L_27:


//--------------------- .nv.callgraph             --------------------------
	.section	.nv.callgraph,"",@"SHT_CUDA_CALLGRAPH"
	.align	4
	.sectionentsize	8
	.align		4
        /*0000*/ 	.word	0x00000000
	.align		4
        /*0004*/ 	.word	0xffffffff
	.align		4
        /*0008*/ 	.word	0x00000000
	.align		4
        /*000c*/ 	.word	0xfffffffe
	.align		4
        /*0010*/ 	.word	0x00000000
	.align		4
        /*0014*/ 	.word	0xfffffffd
	.align		4
        /*0018*/ 	.word	0x00000000
	.align		4
        /*001c*/ 	.word	0xfffffffc


//--------------------- .text._Z18applyLowPassFilterP6float2iif --------------------------
	.section	.text._Z18applyLowPassFilterP6float2iif,"ax",@progbits
	.align	128
        .global         _Z18applyLowPassFilterP6float2iif
        .type           _Z18applyLowPassFilterP6float2iif,@function
        .size           _Z18applyLowPassFilterP6float2iif,(.L_x_19 - _Z18applyLowPassFilterP6float2iif)
        .other          _Z18applyLowPassFilterP6float2iif,@"STO_CUDA_ENTRY STV_DEFAULT"
_Z18applyLowPassFilterP6float2iif:
.text._Z18applyLowPassFilterP6float2iif:
[----:B------:R-:W-:Y:S01]  /*0000*/  LDC R1, c[0x0][0x37c] ;  /* 0x0000df00ff017b82 */ /* 0x000fe20000000800 */
[----:B------:R-:W0:Y:S07]  /*0010*/  S2R R5, SR_TID.Y ;  /* 0x0000000000057919 */ /* 0x000e2e0000002200 */
[----:B------:R-:W1:Y:S01]  /*0020*/  LDC R3, c[0x0][0x360] ;  /* 0x0000d800ff037b82 */ /* 0x000e620000000800 */
[----:B------:R-:W1:Y:S07]  /*0030*/  S2R R0, SR_TID.X ;  /* 0x0000000000007919 */ /* 0x000e6e0000002100 */
[----:B------:R-:W0:Y:S08]  /*0040*/  S2UR UR5, SR_CTAID.Y ;  /* 0x00000000000579c3 */ /* 0x000e300000002600 */
[----:B------:R-:W0:Y:S08]  /*0050*/  LDC R2, c[0x0][0x364] ;  /* 0x0000d900ff027b82 */ /* 0x000e300000000800 */
[----:B------:R-:W1:Y:S08]  /*0060*/  S2UR UR4, SR_CTAID.X ;  /* 0x00000000000479c3 */ /* 0x000e700000002500 */
[----:B------:R-:W2:Y:S01]  /*0070*/  LDC.64 R6, c[0x0][0x388] ;  /* 0x0000e200ff067b82 */ /* 0x000ea20000000a00 */
[----:B0-----:R-:W-:-:S02]  /*0080*/  IMAD R2, R2, UR5, R5 ;  /* 0x0000000502027c24 */ /* 0x001fc4000f8e0205 */
[----:B-1----:R-:W-:-:S03]  /*0090*/  IMAD R3, R3, UR4, R0 ;  /* 0x0000000403037c24 */ /* 0x002fc6000f8e0200 */
[----:B--2---:R-:W-:-:S04]  /*00a0*/  ISETP.GE.AND P0, PT, R2, R7, PT ;  /* 0x000000070200720c */ /* 0x004fc80003f06270 */
[----:B------:R-:W-:-:S13]  /*00b0*/  ISETP.GE.OR P0, PT, R3, R6, P0 ;  /* 0x000000060300720c */ /* 0x000fda0000706670 */
[----:B------:R-:W-:Y:S05]  /*00c0*/  @P0 EXIT ;  /* 0x000000000000094d */ /* 0x000fea0003800000 */
[----:B------:R-:W-:Y:S01]  /*00d0*/  LEA.HI R0, R6, R6, RZ, 0x1 ;  /* 0x0000000606007211 */ /* 0x000fe200078f08ff */
[----:B------:R-:W-:Y:S01]  /*00e0*/  BSSY.RECONVERGENT B0, `(.L_x_0) ;  /* 0x0000017000007945 */ /* 0x000fe20003800200 */
[----:B------:R-:W-:Y:S02]  /*00f0*/  SHF.R.U32.HI R5, RZ, 0x1, R7 ;  /* 0x00000001ff057819 */ /* 0x000fe40000011607 */
[----:B------:R-:W-:Y:S02]  /*0100*/  SHF.R.S32.HI R0, RZ, 0x1, R0 ;  /* 0x00000001ff007819 */ /* 0x000fe40000011400 */
[----:B------:R-:W-:Y:S02]  /*0110*/  ISETP.GE.U32.AND P1, PT, R2, R5, PT ;  /* 0x000000050200720c */ /* 0x000fe40003f26070 */
[----:B------:R-:W-:Y:S02]  /*0120*/  ISETP.GE.AND P0, PT, R3, R0, PT ;  /* 0x000000000300720c */ /* 0x000fe40003f06270 */
[----:B------:R-:W-:-:S02]  /*0130*/  SEL R5, R7, RZ, P1 ;  /* 0x000000ff07057207 */ /* 0x000fc40000800000 */
[----:B------:R-:W-:-:S03]  /*0140*/  SEL R0, R6, RZ, P0 ;  /* 0x000000ff06007207 */ /* 0x000fc60000000000 */
[----:B------:R-:W-:Y:S02]  /*0150*/  IMAD.IADD R5, R2, 0x1, -R5 ;  /* 0x0000000102057824 */ /* 0x000fe400078e0a05 */
[----:B------:R-:W-:-:S04]  /*0160*/  IMAD.IADD R0, R3, 0x1, -R0 ;  /* 0x0000000103007824 */ /* 0x000fc800078e0a00 */
[----:B------:R-:W-:-:S04]  /*0170*/  IMAD R0, R0, R0, RZ ;  /* 0x0000000000007224 */ /* 0x000fc800078e02ff */
[----:B------:R-:W-:-:S05]  /*0180*/  IMAD R0, R5, R5, R0 ;  /* 0x0000000505007224 */ /* 0x000fca00078e0200 */
[----:B------:R-:W-:-:S04]  /*0190*/  I2FP.F32.U32 R0, R0 ;  /* 0x0000000000007245 */ /* 0x000fc80000201000 */
[----:B------:R0:W1:Y:S01]  /*01a0*/  MUFU.RSQ R5, R0 ;  /* 0x0000000000057308 */ /* 0x0000620000001400 */
[----:B------:R-:W-:-:S05]  /*01b0*/  VIADD R4, R0, 0xf3000000 ;  /* 0xf300000000047836 */ /* 0x000fca0000000000 */
[----:B------:R-:W-:-:S13]  /*01c0*/  ISETP.GT.U32.AND P0, PT, R4, 0x727fffff, PT ;  /* 0x727fffff0400780c */ /* 0x000fda0003f04070 */
[----:B01----:R-:W-:Y:S05]  /*01d0*/  @!P0 BRA `(.L_x_1) ;  /* 0x00000000000c8947 */ /* 0x003fea0003800000 */
[----:B------:R-:W-:-:S07]  /*01e0*/  MOV R9, 0x200 ;  /* 0x0000020000097802 */ /* 0x000fce0000000f00 */
[----:B------:R-:W-:Y:S05]  /*01f0*/  CALL.REL.NOINC `($__internal_0_$__cuda_sm20_sqrt_rn_f32_slowpath) ;  /* 0x0000000000b47944 */ /* 0x000fea0003c00000 */
[----:B------:R-:W-:Y:S05]  /*0200*/  BRA `(.L_x_2) ;  /* 0x0000000000107947 */ /* 0x000fea0003800000 */
.L_x_1:
[----:B------:R-:W-:Y:S01]  /*0210*/  FMUL.FTZ R7, R0, R5 ;  /* 0x0000000500077220 */ /* 0x000fe20000410000 */
[----:B------:R-:W-:-:S03]  /*0220*/  FMUL.FTZ R5, R5, 0.5 ;  /* 0x3f00000005057820 */ /* 0x000fc60000410000 */
[----:B------:R-:W-:-:S04]  /*0230*/  FFMA R0, -R7, R7, R0 ;  /* 0x0000000707007223 */ /* 0x000fc80000000100 */
[----:B------:R-:W-:-:S07]  /*0240*/  FFMA R0, R0, R5, R7 ;  /* 0x0000000500007223 */ /* 0x000fce0000000007 */
.L_x_2:
[----:B------:R-:W-:Y:S05]  /*0250*/  BSYNC.RECONVERGENT B0 ;  /* 0x0000000000007941 */ /* 0x000fea0003800200 */
.L_x_0:
[----:B------:R-:W0:Y:S02]  /*0260*/  LDC R7, c[0x0][0x390] ;  /* 0x0000e400ff077b82 */ /* 0x000e240000000800 */
[----:B0-----:R-:W-:-:S13]  /*0270*/  FSETP.GT.AND P0, PT, R0, R7, PT ;  /* 0x000000070000720b */ /* 0x001fda0003f04000 */
[----:B------:R-:W-:Y:S05]  /*0280*/  @!P0 EXIT ;  /* 0x000000000000894d */ /* 0x000fea0003800000 */
[----:B------:R-:W-:Y:S01]  /*0290*/  FMUL R5, R7, R7 ;  /* 0x0000000707057220 */ /* 0x000fe20000400000 */
[----:B------:R-:W-:Y:S01]  /*02a0*/  FADD R0, R0, -R7 ;  /* 0x8000000700007221 */ /* 0x000fe20000000000 */
[----:B------:R-:W0:Y:S01]  /*02b0*/  LDCU UR6, c[0x0][0x388] ;  /* 0x00007100ff0677ac */ /* 0x000e220008000800 */
[----:B------:R-:W-:Y:S01]  /*02c0*/  BSSY.RECONVERGENT B0, `(.L_x_3) ;  /* 0x000000f000007945 */ /* 0x000fe20003800200 */
[----:B------:R-:W1:Y:S01]  /*02d0*/  MUFU.RCP R4, R5 ;  /* 0x0000000500047308 */ /* 0x000e620000001000 */
[----:B------:R-:W-:Y:S01]  /*02e0*/  FMUL R0, R0, -R0 ;  /* 0x8000000000007220 */ /* 0x000fe20000400000 */
[----:B------:R-:W2:Y:S06]  /*02f0*/  LDCU.64 UR4, c[0x0][0x358] ;  /* 0x00006b00ff0477ac */ /* 0x000eac0008000a00 */
[----:B------:R-:W3:Y:S01]  /*0300*/  FCHK P0, R0, R5 ;  /* 0x0000000500007302 */ /* 0x000ee20000000000 */
[----:B0-----:R-:W-:-:S02]  /*0310*/  IMAD R2, R2, UR6, R3 ;  /* 0x0000000602027c24 */ /* 0x001fc4000f8e0203 */
[----:B-1----:R-:W-:-:S04]  /*0320*/  FFMA R7, -R5, R4, 1 ;  /* 0x3f80000005077423 */ /* 0x002fc80000000104 */
[----:B------:R-:W-:-:S04]  /*0330*/  FFMA R7, R4, R7, R4 ;  /* 0x0000000704077223 */ /* 0x000fc80000000004 */
[----:B------:R-:W-:-:S04]  /*0340*/  FFMA R4, R0, R7, RZ ;  /* 0x0000000700047223 */ /* 0x000fc800000000ff */
[----:B------:R-:W-:-:S04]  /*0350*/  FFMA R6, -R5, R4, R0 ;  /* 0x0000000405067223 */ /* 0x000fc80000000100 */
[----:B------:R-:W-:Y:S01]  /*0360*/  FFMA R6, R7, R6, R4 ;  /* 0x0000000607067223 */ /* 0x000fe20000000004 */
[----:B--23--:R-:W-:Y:S06]  /*0370*/  @!P0 BRA `(.L_x_4) ;  /* 0x00000000000c8947 */ /* 0x00cfec0003800000 */
[----:B------:R-:W-:-:S07]  /*0380*/  MOV R4, 0x3a0 ;  /* 0x000003a000047802 */ /* 0x000fce0000000f00 */
[----:B------:R-:W-:Y:S05]  /*0390*/  CALL.REL.NOINC `($__internal_1_$__cuda_sm3x_div_rn_noftz_f32_slowpath) ;  /* 0x0000000000a87944 */ /* 0x000fea0003c00000 */
[----:B------:R-:W-:-:S07]  /*03a0*/  MOV R6, R0 ;  /* 0x0000000000067202 */ /* 0x000fce0000000f00 */
.L_x_4:
[----:B------:R-:W-:Y:S05]  /*03b0*/  BSYNC.RECONVERGENT B0 ;  /* 0x0000000000007941 */ /* 0x000fea0003800200 */
.L_x_3:
[----:B------:R-:W0:Y:S02]  /*03c0*/  LDC.64 R4, c[0x0][0x380] ;  /* 0x0000e000ff047b82 */ /* 0x000e240000000a00 */
[----:B0-----:R-:W-:-:S05]  /*03d0*/  IMAD.WIDE R2, R2, 0x8, R4 ;  /* 0x0000000802027825 */ /* 0x001fca00078e0204 */
[----:B------:R-:W2:Y:S01]  /*03e0*/  LDG.E.64 R8, desc[UR4][R2.64] ;  /* 0x0000000402087981 */ /* 0x000ea2000c1e1b00 */
[----:B------:R-:W-:Y:S02]  /*03f0*/  IMAD.MOV.U32 R5, RZ, RZ, 0x3bbb989d ;  /* 0x3bbb989dff057424 */ /* 0x000fe400078e00ff */
[----:B------:R-:W-:Y:S02]  /*0400*/  IMAD.MOV.U32 R7, RZ, RZ, 0x437c0000 ;  /* 0x437c0000ff077424 */ /* 0x000fe400078e00ff */
[----:B------:R-:W-:-:S04]  /*0410*/  FFMA.SAT R0, R6, R5, 0.5 ;  /* 0x3f00000006007423 */ /* 0x000fc80000002005 */
[----:B------:R-:W-:-:S04]  /*0420*/  FFMA.RM R0, R0, R7, 12582913 ;  /* 0x4b40000100007423 */ /* 0x000fc80000004007 */
[C---:B------:R-:W-:Y:S01]  /*0430*/  FADD R5, R0.reuse, -12583039 ;  /* 0xcb40007f00057421 */ /* 0x040fe20000000000 */
[----:B------:R-:W-:-:S03]  /*0440*/  IMAD.SHL.U32 R0, R0, 0x800000, RZ ;  /* 0x0080000000007824 */ /* 0x000fc600078e00ff */
[----:B------:R-:W-:-:S04]  /*0450*/  FFMA R5, R6, 1.4426950216293334961, -R5 ;  /* 0x3fb8aa3b06057823 */ /* 0x000fc80000000805 */
[----:B------:R-:W-:-:S06]  /*0460*/  FFMA R5, R6, 1.925963033500011079e-08, R5 ;  /* 0x32a5706006057823 */ /* 0x000fcc0000000005 */
[----:B------:R-:W0:Y:S02]  /*0470*/  MUFU.EX2 R5, R5 ;  /* 0x0000000500057308 */ /* 0x000e240000000800 */
[----:B0-----:R-:W-:-:S04]  /*0480*/  FMUL R0, R0, R5 ;  /* 0x0000000500007220 */ /* 0x001fc80000400000 */
[C---:B--2---:R-:W-:Y:S01]  /*0490*/  FMUL R8, R0.reuse, R8 ;  /* 0x0000000800087220 */ /* 0x044fe20000400000 */
[----:B------:R-:W-:-:S05]  /*04a0*/  FMUL R9, R0, R9 ;  /* 0x0000000900097220 */ /* 0x000fca0000400000 */
[----:B------:R-:W-:Y:S01]  /*04b0*/  STG.E.64 desc[UR4][R2.64], R8 ;  /* 0x0000000802007986 */ /* 0x000fe2000c101b04 */
[----:B------:R-:W-:Y:S05]  /*04c0*/  EXIT ;  /* 0x000000000000794d */ /* 0x000fea0003800000 */
        .weak           $__internal_0_$__cuda_sm20_sqrt_rn_f32_slowpath
        .type           $__internal_0_$__cuda_sm20_sqrt_rn_f32_slowpath,@function
        .size           $__internal_0_$__cuda_sm20_sqrt_rn_f32_slowpath,($__internal_1_$__cuda_sm3x_div_rn_noftz_f32_slowpath - $__internal_0_$__cuda_sm20_sqrt_rn_f32_slowpath)
$__internal_0_$__cuda_sm20_sqrt_rn_f32_slowpath:
[----:B------:R-:W-:-:S13]  /*04d0*/  LOP3.LUT P0, RZ, R0, 0x7fffffff, RZ, 0xc0, !PT ;  /* 0x7fffffff00ff7812 */ /* 0x000fda000780c0ff */
[----:B------:R-:W-:Y:S01]  /*04e0*/  @!P0 MOV R4, R0 ;  /* 0x0000000000048202 */ /* 0x000fe20000000f00 */
[----:B------:R-:W-:Y:S06]  /*04f0*/  @!P0 BRA `(.L_x_5) ;  /* 0x0000000000408947 */ /* 0x000fec0003800000 */
[----:B------:R-:W-:-:S13]  /*0500*/  FSETP.GEU.FTZ.AND P0, PT, R0, RZ, PT ;  /* 0x000000ff0000720b */ /* 0x000fda0003f1e000 */
[----:B------:R-:W-:Y:S01]  /*0510*/  @!P0 IMAD.MOV.U32 R4, RZ, RZ, 0x7fffffff ;  /* 0x7fffffffff048424 */ /* 0x000fe200078e00ff */
[----:B------:R-:W-:Y:S06]  /*0520*/  @!P0 BRA `(.L_x_5) ;  /* 0x0000000000348947 */ /* 0x000fec0003800000 */
[----:B------:R-:W-:-:S13]  /*0530*/  FSETP.GTU.FTZ.AND P0, PT, |R0|, +INF , PT ;  /* 0x7f8000000000780b */ /* 0x000fda0003f1c200 */
[----:B------:R-:W-:Y:S01]  /*0540*/  @P0 FADD.FTZ R4, R0, 1 ;  /* 0x3f80000000040421 */ /* 0x000fe20000010000 */
[----:B------:R-:W-:Y:S06]  /*0550*/  @P0 BRA `(.L_x_5) ;  /* 0x0000000000280947 */ /* 0x000fec0003800000 */
[----:B------:R-:W-:-:S13]  /*0560*/  FSETP.NEU.FTZ.AND P0, PT, |R0|, +INF , PT ;  /* 0x7f8000000000780b */ /* 0x000fda0003f1d200 */
[----:B------:R-:W-:-:S04]  /*0570*/  @P0 FFMA R5, R0, 1.84467440737095516160e+19, RZ ;  /* 0x5f80000000050823 */ /* 0x000fc800000000ff */
[----:B------:R-:W0:Y:S02]  /*0580*/  @P0 MUFU.RSQ R4, R5 ;  /* 0x0000000500040308 */ /* 0x000e240000001400 */
[----:B0-----:R-:W-:Y:S01]  /*0590*/  @P0 FMUL.FTZ R6, R5, R4 ;  /* 0x0000000405060220 */ /* 0x001fe20000410000 */
[----:B------:R-:W-:Y:S01]  /*05a0*/  @P0 FMUL.FTZ R8, R4, 0.5 ;  /* 0x3f00000004080820 */ /* 0x000fe20000410000 */
[----:B------:R-:W-:Y:S02]  /*05b0*/  @!P0 IMAD.MOV.U32 R4, RZ, RZ, R0 ;  /* 0x000000ffff048224 */ /* 0x000fe400078e0000 */
[----:B------:R-:W-:-:S04]  /*05c0*/  @P0 FADD.FTZ R7, -R6, -RZ ;  /* 0x800000ff06070221 */ /* 0x000fc80000010100 */
[----:B------:R-:W-:-:S04]  /*05d0*/  @P0 FFMA R7, R6, R7, R5 ;  /* 0x0000000706070223 */ /* 0x000fc80000000005 */
[----:B------:R-:W-:-:S04]  /*05e0*/  @P0 FFMA R7, R7, R8, R6 ;  /* 0x0000000807070223 */ /* 0x000fc80000000006 */
[----:B------:R-:W-:-:S07]  /*05f0*/  @P0 FMUL.FTZ R4, R7, 2.3283064365386962891e-10 ;  /* 0x2f80000007040820 */ /* 0x000fce0000410000 */
.L_x_5:
[----:B------:R-:W-:Y:S01]  /*0600*/  IMAD.MOV.U32 R0, RZ, RZ, R4 ;  /* 0x000000ffff007224 */ /* 0x000fe200078e0004 */
[----:B------:R-:W-:Y:S01]  /*0610*/  MOV R4, R9 ;  /* 0x0000000900047202 */ /* 0x000fe20000000f00 */
[----:B------:R-:W-:-:S04]  /*0620*/  IMAD.MOV.U32 R5, RZ, RZ, 0x0 ;  /* 0x00000000ff057424 */ /* 0x000fc800078e00ff */
[----:B------:R-:W-:Y:S05]  /*0630*/  RET.REL.NODEC R4 `(_Z18applyLowPassFilterP6float2iif) ;  /* 0xfffffff804707950 */ /* 0x000fea0003c3ffff */
        .weak           $__internal_1_$__cuda_sm3x_div_rn_noftz_f32_slowpath
        .type           $__internal_1_$__cuda_sm3x_div_rn_noftz_f32_slowpath,@function
        .size           $__internal_1_$__cuda_sm3x_div_rn_noftz_f32_slowpath,(.L_x_19 - $__internal_1_$__cuda_sm3x_div_rn_noftz_f32_slowpath)
$__internal_1_$__cuda_sm3x_div_rn_noftz_f32_slowpath:
[----:B------:R-:W-:Y:S01]  /*0640*/  SHF.R.U32.HI R6, RZ, 0x17, R5 ;  /* 0x00000017ff067819 */ /* 0x000fe20000011605 */
[----:B------:R-:W-:Y:S01]  /*0650*/  BSSY.RECONVERGENT B1, `(.L_x_6) ;  /* 0x0000064000017945 */ /* 0x000fe20003800200 */
[----:B------:R-:W-:Y:S02]  /*0660*/  SHF.R.U32.HI R3, RZ, 0x17, R0 ;  /* 0x00000017ff037819 */ /* 0x000fe40000011600 */
[----:B------:R-:W-:Y:S02]  /*0670*/  LOP3.LUT R6, R6, 0xff, RZ, 0xc0, !PT ;  /* 0x000000ff06067812 */ /* 0x000fe400078ec0ff */
[----:B------:R-:W-:Y:S02]  /*0680*/  LOP3.LUT R10, R3, 0xff, RZ, 0xc0, !PT ;  /* 0x000000ff030a7812 */ /* 0x000fe400078ec0ff */
[----:B------:R-:W-:Y:S01]  /*0690*/  MOV R7, R0 ;  /* 0x0000000000077202 */ /* 0x000fe20000000f00 */
[----:B------:R-:W-:Y:S02]  /*06a0*/  VIADD R9, R6, 0xffffffff ;  /* 0xffffffff06097836 */ /* 0x000fe40000000000 */
[----:B------:R-:W-:-:S03]  /*06b0*/  VIADD R11, R10, 0xffffffff ;  /* 0xffffffff0a0b7836 */ /* 0x000fc60000000000 */
[----:B------:R-:W-:-:S04]  /*06c0*/  ISETP.GT.U32.AND P0, PT, R9, 0xfd, PT ;  /* 0x000000fd0900780c */ /* 0x000fc80003f04070 */
[----:B------:R-:W-:-:S13]  /*06d0*/  ISETP.GT.U32.OR P0, PT, R11, 0xfd, P0 ;  /* 0x000000fd0b00780c */ /* 0x000fda0000704470 */
[----:B------:R-:W-:Y:S01]  /*06e0*/  @!P0 IMAD.MOV.U32 R8, RZ, RZ, RZ ;  /* 0x000000ffff088224 */ /* 0x000fe200078e00ff */
[----:B------:R-:W-:Y:S06]  /*06f0*/  @!P0 BRA `(.L_x_7) ;  /* 0x0000000000608947 */ /* 0x000fec0003800000 */
[----:B------:R-:W-:Y:S01]  /*0700*/  FSETP.GTU.FTZ.AND P0, PT, |R0|, +INF , PT ;  /* 0x7f8000000000780b */ /* 0x000fe20003f1c200 */
[----:B------:R-:W-:Y:S01]  /*0710*/  IMAD.MOV.U32 R3, RZ, RZ, R5 ;  /* 0x000000ffff037224 */ /* 0x000fe200078e0005 */
[----:B------:R-:W-:-:S04]  /*0720*/  FSETP.GTU.FTZ.AND P1, PT, |R5|, +INF , PT ;  /* 0x7f8000000500780b */ /* 0x000fc80003f3c200 */
[----:B------:R-:W-:-:S13]  /*0730*/  PLOP3.LUT P0, PT, P0, P1, PT, 0xf8, 0x8f ;  /* 0x00000000008f781c */ /* 0x000fda0000703f70 */
[----:B------:R-:W-:Y:S05]  /*0740*/  @P0 BRA `(.L_x_8) ;  /* 0x00000004004c0947 */ /* 0x000fea0003800000 */
[----:B------:R-:W-:-:S13]  /*0750*/  LOP3.LUT P0, RZ, R5, 0x7fffffff, R7, 0xc8, !PT ;  /* 0x7fffffff05ff7812 */ /* 0x000fda000780c807 */
[----:B------:R-:W-:Y:S05]  /*0760*/  @!P0 BRA `(.L_x_9) ;  /* 0x00000004003c8947 */ /* 0x000fea0003800000 */
[C---:B------:R-:W-:Y:S02]  /*0770*/  FSETP.NEU.FTZ.AND P2, PT, |R0|.reuse, +INF , PT ;  /* 0x7f8000000000780b */ /* 0x040fe40003f5d200 */
[----:B------:R-:W-:Y:S02]  /*0780*/  FSETP.NEU.FTZ.AND P1, PT, |R3|, +INF , PT ;  /* 0x7f8000000300780b */ /* 0x000fe40003f3d200 */
[----:B------:R-:W-:-:S11]  /*0790*/  FSETP.NEU.FTZ.AND P0, PT, |R0|, +INF , PT ;  /* 0x7f8000000000780b */ /* 0x000fd60003f1d200 */
[----:B------:R-:W-:Y:S05]  /*07a0*/  @!P1 BRA !P2, `(.L_x_9) ;  /* 0x00000004002c9947 */ /* 0x000fea0005000000 */
[----:B------:R-:W-:-:S04]  /*07b0*/  LOP3.LUT P2, RZ, R7, 0x7fffffff, RZ, 0xc0, !PT ;  /* 0x7fffffff07ff7812 */ /* 0x000fc8000784c0ff */
[----:B------:R-:W-:-:S13]  /*07c0*/  PLOP3.LUT P1, PT, P1, P2, PT, 0x2f, 0xf2 ;  /* 0x0000000000f2781c */ /* 0x000fda0000f24577 */
[----:B------:R-:W-:Y:S05]  /*07d0*/  @P1 BRA `(.L_x_10) ;  /* 0x0000000400181947 */ /* 0x000fea0003800000 */
[----:B------:R-:W-:-:S04]  /*07e0*/  LOP3.LUT P1, RZ, R5, 0x7fffffff, RZ, 0xc0, !PT ;  /* 0x7fffffff05ff7812 */ /* 0x000fc8000782c0ff */
[----:B------:R-:W-:-:S13]  /*07f0*/  PLOP3.LUT P0, PT, P0, P1, PT, 0x2f, 0xf2 ;  /* 0x0000000000f2781c */ /* 0x000fda0000702577 */
[----:B------:R-:W-:Y:S05]  /*0800*/  @P0 BRA `(.L_x_11) ;  /* 0x0000000400000947 */ /* 0x000fea0003800000 */
[----:B------:R-:W-:Y:S02]  /*0810*/  ISETP.GE.AND P0, PT, R11, RZ, PT ;  /* 0x000000ff0b00720c */ /* 0x000fe40003f06270 */
[----:B------:R-:W-:-:S11]  /*0820*/  ISETP.GE.AND P1, PT, R9, RZ, PT ;  /* 0x000000ff0900720c */ /* 0x000fd60003f26270 */
[----:B------:R-:W-:Y:S01]  /*0830*/  @P0 IMAD.MOV.U32 R8, RZ, RZ, RZ ;  /* 0x000000ffff080224 */ /* 0x000fe200078e00ff */
[----:B------:R-:W-:Y:S01]  /*0840*/  @!P0 MOV R8, 0xffffffc0 ;  /* 0xffffffc000088802 */ /* 0x000fe20000000f00 */
[----:B------:R-:W-:Y:S01]  /*0850*/  @!P0 FFMA R7, R0, 1.84467440737095516160e+19, RZ ;  /* 0x5f80000000078823 */ /* 0x000fe200000000ff */
[----:B------:R-:W-:-:S03]  /*0860*/  @!P1 FFMA R5, R3, 1.84467440737095516160e+19, RZ ;  /* 0x5f80000003059823 */ /* 0x000fc600000000ff */
[----:B------:R-:W-:-:S07]  /*0870*/  @!P1 VIADD R8, R8, 0x40 ;  /* 0x0000004008089836 */ /* 0x000fce0000000000 */
.L_x_7:
[----:B------:R-:W-:Y:S01]  /*0880*/  LEA R0, R6, 0xc0800000, 0x17 ;  /* 0xc080000006007811 */ /* 0x000fe200078eb8ff */
[----:B------:R-:W-:Y:S01]  /*0890*/  VIADD R3, R10, 0xffffff81 ;  /* 0xffffff810a037836 */ /* 0x000fe20000000000 */
[----:B------:R-:W-:Y:S03]  /*08a0*/  BSSY.RECONVERGENT B2, `(.L_x_12) ;  /* 0x0000035000027945 */ /* 0x000fe60003800200 */
[----:B------:R-:W-:Y:S02]  /*08b0*/  IMAD.IADD R5, R5, 0x1, -R0 ;  /* 0x0000000105057824 */ /* 0x000fe400078e0a00 */
[----:B------:R-:W-:Y:S02]  /*08c0*/  IMAD R0, R3, -0x800000, R7 ;  /* 0xff80000003007824 */ /* 0x000fe400078e0207 */
[----:B------:R0:W1:Y:S01]  /*08d0*/  MUFU.RCP R9, R5 ;  /* 0x0000000500097308 */ /* 0x0000620000001000 */
[----:B------:R-:W-:Y:S01]  /*08e0*/  FADD.FTZ R11, -R5, -RZ ;  /* 0x800000ff050b7221 */ /* 0x000fe20000010100 */
[----:B0-----:R-:W-:-:S04]  /*08f0*/  IADD3 R5, PT, PT, R3, 0x7f, -R6 ;  /* 0x0000007f03057810 */ /* 0x001fc80007ffe806 */
[----:B------:R-:W-:Y:S01]  /*0900*/  IADD3 R5, PT, PT, R5, R8, RZ ;  /* 0x0000000805057210 */ /* 0x000fe20007ffe0ff */
[----:B-1----:R-:W-:-:S04]  /*0910*/  FFMA R10, R9, R11, 1 ;  /* 0x3f800000090a7423 */ /* 0x002fc8000000000b */
[----:B------:R-:W-:-:S04]  /*0920*/  FFMA R12, R9, R10, R9 ;  /* 0x0000000a090c7223 */ /* 0x000fc80000000009 */
[----:B------:R-:W-:-:S04]  /*0930*/  FFMA R7, R0, R12, RZ ;  /* 0x0000000c00077223 */ /* 0x000fc800000000ff */
[----:B------:R-:W-:-:S04]  /*0940*/  FFMA R10, R11, R7, R0 ;  /* 0x000000070b0a7223 */ /* 0x000fc80000000000 */
[----:B------:R-:W-:-:S04]  /*0950*/  FFMA R7, R12, R10, R7 ;  /* 0x0000000a0c077223 */ /* 0x000fc80000000007 */
[----:B------:R-:W-:-:S04]  /*0960*/  FFMA R10, R11, R7, R0 ;  /* 0x000000070b0a7223 */ /* 0x000fc80000000000 */
[----:B------:R-:W-:-:S05]  /*0970*/  FFMA R0, R12, R10, R7 ;  /* 0x0000000a0c007223 */ /* 0x000fca0000000007 */
[----:B------:R-:W-:-:S04]  /*0980*/  SHF.R.U32.HI R3, RZ, 0x17, R0 ;  /* 0x00000017ff037819 */ /* 0x000fc80000011600 */
[----:B------:R-:W-:-:S05]  /*0990*/  LOP3.LUT R3, R3, 0xff, RZ, 0xc0, !PT ;  /* 0x000000ff03037812 */ /* 0x000fca00078ec0ff */
[----:B------:R-:W-:-:S04]  /*09a0*/  IMAD.IADD R9, R3, 0x1, R5 ;  /* 0x0000000103097824 */ /* 0x000fc800078e0205 */
[----:B------:R-:W-:-:S05]  /*09b0*/  VIADD R3, R9, 0xffffffff ;  /* 0xffffffff09037836 */ /* 0x000fca0000000000 */
[----:B------:R-:W-:-:S13]  /*09c0*/  ISETP.GE.U32.AND P0, PT, R3, 0xfe, PT ;  /* 0x000000fe0300780c */ /* 0x000fda0003f06070 */
[----:B------:R-:W-:Y:S05]  /*09d0*/  @!P0 BRA `(.L_x_13) ;  /* 0x0000000000808947 */ /* 0x000fea0003800000 */
[----:B------:R-:W-:-:S13]  /*09e0*/  ISETP.GT.AND P0, PT, R9, 0xfe, PT ;  /* 0x000000fe0900780c */ /* 0x000fda0003f04270 */
[----:B------:R-:W-:Y:S05]  /*09f0*/  @P0 BRA `(.L_x_14) ;  /* 0x00000000006c0947 */ /* 0x000fea0003800000 */
[----:B------:R-:W-:-:S13]  /*0a00*/  ISETP.GE.AND P0, PT, R9, 0x1, PT ;  /* 0x000000010900780c */ /* 0x000fda0003f06270 */
[----:B------:R-:W-:Y:S05]  /*0a10*/  @P0 BRA `(.L_x_15) ;  /* 0x0000000000740947 */ /* 0x000fea0003800000 */
[----:B------:R-:W-:Y:S02]  /*0a20*/  ISETP.GE.AND P0, PT, R9, -0x18, PT ;  /* 0xffffffe80900780c */ /* 0x000fe40003f06270 */
[----:B------:R-:W-:-:S11]  /*0a30*/  LOP3.LUT R0, R0, 0x80000000, RZ, 0xc0, !PT ;  /* 0x8000000000007812 */ /* 0x000fd600078ec0ff */
[----:B------:R-:W-:Y:S05]  /*0a40*/  @!P0 BRA `(.L_x_15) ;  /* 0x0000000000688947 */ /* 0x000fea0003800000 */
[CCC-:B------:R-:W-:Y:S01]  /*0a50*/  FFMA.RZ R3, R12.reuse, R10.reuse, R7.reuse ;  /* 0x0000000a0c037223 */ /* 0x1c0fe2000000c007 */
[C---:B------:R-:W-:Y:S01]  /*0a60*/  IADD3 R8, PT, PT, R9.reuse, 0x20, RZ ;  /* 0x0000002009087810 */ /* 0x040fe20007ffe0ff */
[CCC-:B------:R-:W-:Y:S01]  /*0a70*/  FFMA.RM R6, R12.reuse, R10.reuse, R7.reuse ;  /* 0x0000000a0c067223 */ /* 0x1c0fe20000004007 */
[----:B------:R-:W-:Y:S02]  /*0a80*/  ISETP.NE.AND P2, PT, R9, RZ, PT ;  /* 0x000000ff0900720c */ /* 0x000fe40003f45270 */
[----:B------:R-:W-:Y:S01]  /*0a90*/  LOP3.LUT R5, R3, 0x7fffff, RZ, 0xc0, !PT ;  /* 0x007fffff03057812 */ /* 0x000fe200078ec0ff */
[----:B------:R-:W-:Y:S01]  /*0aa0*/  FFMA.RP R3, R12, R10, R7 ;  /* 0x0000000a0c037223 */ /* 0x000fe20000008007 */
[----:B------:R-:W-:Y:S01]  /*0ab0*/  IMAD.MOV R7, RZ, RZ, -R9 ;  /* 0x000000ffff077224 */ /* 0x000fe200078e0a09 */
[----:B------:R-:W-:Y:S02]  /*0ac0*/  ISETP.NE.AND P1, PT, R9, RZ, PT ;  /* 0x000000ff0900720c */ /* 0x000fe40003f25270 */
[----:B------:R-:W-:-:S02]  /*0ad0*/  LOP3.LUT R5, R5, 0x800000, RZ, 0xfc, !PT ;  /* 0x0080000005057812 */ /* 0x000fc400078efcff */
[----:B------:R-:W-:Y:S02]  /*0ae0*/  FSETP.NEU.FTZ.AND P0, PT, R3, R6, PT ;  /* 0x000000060300720b */ /* 0x000fe40003f1d000 */
[----:B------:R-:W-:Y:S02]  /*0af0*/  SHF.L.U32 R8, R5, R8, RZ ;  /* 0x0000000805087219 */ /* 0x000fe400000006ff */
[----:B------:R-:W-:Y:S02]  /*0b00*/  SEL R6, R7, RZ, P2 ;  /* 0x000000ff07067207 */ /* 0x000fe40001000000 */
[----:B------:R-:W-:Y:S02]  /*0b10*/  ISETP.NE.AND P1, PT, R8, RZ, P1 ;  /* 0x000000ff0800720c */ /* 0x000fe40000f25270 */
[----:B------:R-:W-:Y:S02]  /*0b20*/  SHF.R.U32.HI R6, RZ, R6, R5 ;  /* 0x00000006ff067219 */ /* 0x000fe40000011605 */
[----:B------:R-:W-:-:S02]  /*0b30*/  PLOP3.LUT P0, PT, P0, P1, PT, 0xf8, 0x8f ;  /* 0x00000000008f781c */ /* 0x000fc40000703f70 */
[----:B------:R-:W-:Y:S02]  /*0b40*/  SHF.R.U32.HI R8, RZ, 0x1, R6 ;  /* 0x00000001ff087819 */ /* 0x000fe40000011606 */
[----:B------:R-:W-:-:S04]  /*0b50*/  SEL R3, RZ, 0x1, !P0 ;  /* 0x00000001ff037807 */ /* 0x000fc80004000000 */
[----:B------:R-:W-:-:S04]  /*0b60*/  LOP3.LUT R3, R3, 0x1, R8, 0xf8, !PT ;  /* 0x0000000103037812 */ /* 0x000fc800078ef808 */
[----:B------:R-:W-:-:S05]  /*0b70*/  LOP3.LUT R3, R3, R6, RZ, 0xc0, !PT ;  /* 0x0000000603037212 */ /* 0x000fca00078ec0ff */
[----:B------:R-:W-:-:S05]  /*0b80*/  IMAD.IADD R3, R8, 0x1, R3 ;  /* 0x0000000108037824 */ /* 0x000fca00078e0203 */
[----:B------:R-:W-:Y:S01]  /*0b90*/  LOP3.LUT R0, R3, R0, RZ, 0xfc, !PT ;  /* 0x0000000003007212 */ /* 0x000fe200078efcff */
[----:B------:R-:W-:Y:S06]  /*0ba0*/  BRA `(.L_x_15) ;  /* 0x0000000000107947 */ /* 0x000fec0003800000 */
.L_x_14:
[----:B------:R-:W-:-:S04]  /*0bb0*/  LOP3.LUT R0, R0, 0x80000000, RZ, 0xc0, !PT ;  /* 0x8000000000007812 */ /* 0x000fc800078ec0ff */
[----:B------:R-:W-:Y:S01]  /*0bc0*/  LOP3.LUT R0, R0, 0x7f800000, RZ, 0xfc, !PT ;  /* 0x7f80000000007812 */ /* 0x000fe200078efcff */
[----:B------:R-:W-:Y:S06]  /*0bd0*/  BRA `(.L_x_15) ;  /* 0x0000000000047947 */ /* 0x000fec0003800000 */
.L_x_13:
[----:B------:R-:W-:-:S07]  /*0be0*/  LEA R0, R5, R0, 0x17 ;  /* 0x0000000005007211 */ /* 0x000fce00078eb8ff */
.L_x_15:
[----:B------:R-:W-:Y:S05]  /*0bf0*/  BSYNC.RECONVERGENT B2 ;  /* 0x0000000000027941 */ /* 0x000fea0003800200 */
.L_x_12:
[----:B------:R-:W-:Y:S05]  /*0c00*/  BRA `(.L_x_16) ;  /* 0x0000000000207947 */ /* 0x000fea0003800000 */
.L_x_11:
[----:B------:R-:W-:-:S04]  /*0c10*/  LOP3.LUT R0, R5, 0x80000000, R7, 0x48, !PT ;  /* 0x8000000005007812 */ /* 0x000fc800078e4807 */
[----:B------:R-:W-:Y:S01]  /*0c20*/  LOP3.LUT R0, R0, 0x7f800000, RZ, 0xfc, !PT ;  /* 0x7f80000000007812 */ /* 0x000fe200078efcff */
[----:B------:R-:W-:Y:S06]  /*0c30*/  BRA `(.L_x_16) ;  /* 0x0000000000147947 */ /* 0x000fec0003800000 */
.L_x_10:
[----:B------:R-:W-:Y:S01]  /*0c40*/  LOP3.LUT R0, R5, 0x80000000, R7, 0x48, !PT ;  /* 0x8000000005007812 */ /* 0x000fe200078e4807 */
[----:B------:R-:W-:Y:S06]  /*0c50*/  BRA `(.L_x_16) ;  /* 0x00000000000c7947 */ /* 0x000fec0003800000 */
.L_x_9:
[----:B------:R-:W0:Y:S01]  /*0c60*/  MUFU.RSQ R0, -QNAN ;  /* 0xffc0000000007908 */ /* 0x000e220000001400 */
[----:B------:R-:W-:Y:S05]  /*0c70*/  BRA `(.L_x_16) ;  /* 0x0000000000047947 */ /* 0x000fea0003800000 */
.L_x_8:
[----:B------:R-:W-:-:S07]  /*0c80*/  FADD.FTZ R0, R0, R3 ;  /* 0x0000000300007221 */ /* 0x000fce0000010000 */
.L_x_16:
[----:B------:R-:W-:Y:S05]  /*0c90*/  BSYNC.RECONVERGENT B1 ;  /* 0x0000000000017941 */ /* 0x000fea0003800200 */
.L_x_6:
[----:B------:R-:W-:-:S04]  /*0ca0*/  IMAD.MOV.U32 R5, RZ, RZ, 0x0 ;  /* 0x00000000ff057424 */ /* 0x000fc800078e00ff */
[----:B0-----:R-:W-:Y:S05]  /*0cb0*/  RET.REL.NODEC R4 `(_Z18applyLowPassFilterP6float2iif) ;  /* 0xfffffff004d07950 */ /* 0x001fea0003c3ffff */
.L_x_17:
[----:B------:R-:W-:-:S00]  /*0cc0*/  BRA `(.L_x_17) ;  /* 0xfffffffc00fc7947 */ /* 0x000fc0000383ffff */
[----:B------:R-:W-:-:S00]  /*0cd0*/  NOP ;  /* 0x0000000000007918 */ /* 0x000fc00000000000 */
        /* <DEDUP_REMOVED lines=10> */
.L_x_19:


//--------------------- .nv.shared.reserved.0     --------------------------
	.section	.nv.shared.reserved.0,"aw",@nobits
	.weak		__nv_reservedSMEM_offset_0_alias
	.size		__nv_reservedSMEM_offset_0_alias, 0, 64
	.other		__nv_reservedSMEM_offset_0_alias,@"STO_CUDA_RESERVED_SHARED STV_DEFAULT"
__nv_reservedSMEM_offset_0_alias:
	.zero		0
	.zero		64


//--------------------- .nv.constant0._Z18applyLowPassFilterP6float2iif --------------------------
	.section	.nv.constant0._Z18applyLowPassFilterP6float2iif,"a",@progbits
	.sectionflags	@""
	.align	4
.nv.constant0._Z18applyLowPassFilterP6float2iif:
	.zero		916


//--------------------- SYMBOLS --------------------------

	.type		.nv.reservedSmem.offset0,@object
	.size		.nv.reservedSmem.offset0,0x4
